	.headerflags	@"EF_CUDA_TEXMODE_UNIFIED EF_CUDA_64BIT_ADDRESS EF_CUDA_ACCELERATORS EF_CUDA_SM90 EF_CUDA_VIRTUAL_SM(EF_CUDA_SM90)"
	.elftype	@"ET_EXEC"


//--------------------- .nv.info                  --------------------------
	.section	.nv.info,"",@"SHT_CUDA_INFO"
	.align	4


	//----- nvinfo : EIATTR_REGCOUNT
	.align		4
        /*0000*/ 	.byte	0x04, 0x2f
        /*0002*/ 	.short	(.L_2 - .L_1)
	.align		4
.L_1:
        /*0004*/ 	.word	index@(triton_per_fused_any_isnan_0)
        /*0008*/ 	.word	0x0000000b


	//----- nvinfo : EIATTR_MIN_STACK_SIZE
	.align		4
.L_2:
        /*000c*/ 	.byte	0x04, 0x12
        /*000e*/ 	.short	(.L_4 - .L_3)
	.align		4
.L_3:
        /*0010*/ 	.word	index@(triton_per_fused_any_isnan_0)
        /*0014*/ 	.word	0x00000000


	//----- nvinfo : EIATTR_FRAME_SIZE
	.align		4
.L_4:
        /*0018*/ 	.byte	0x04, 0x11
        /*001a*/ 	.short	(.L_6 - .L_5)
	.align		4
.L_5:
        /*001c*/ 	.word	index@(triton_per_fused_any_isnan_0)
        /*0020*/ 	.word	0x00000000


	//----- nvinfo : EIATTR_MIN_STACK_SIZE
	.align		4
.L_6:
        /*0024*/ 	.byte	0x04, 0x12
        /*0026*/ 	.short	(.L_8 - .L_7)
	.align		4
.L_7:
        /*0028*/ 	.word	index@(triton_per_fused_any_isnan_0)
        /*002c*/ 	.word	0x00000000
.L_8:


//--------------------- .nv.info.triton_per_fused_any_isnan_0 --------------------------
	.section	.nv.info.triton_per_fused_any_isnan_0,"",@"SHT_CUDA_INFO"
	.sectionflags	@""
	.align	4


	//----- nvinfo : EIATTR_CUDA_API_VERSION
	.align		4
        /*0000*/ 	.byte	0x04, 0x37
        /*0002*/ 	.short	(.L_10 - .L_9)
.L_9:
        /*0004*/ 	.word	0x0000007c


	//----- nvinfo : EIATTR_KPARAM_INFO
	.align		4
.L_10:
        /*0008*/ 	.byte	0x04, 0x17
        /*000a*/ 	.short	(.L_12 - .L_11)
.L_11:
        /*000c*/ 	.word	0x00000000
        /*0010*/ 	.short	0x0002
        /*0012*/ 	.short	0x0010
        /*0014*/ 	.byte	0x00, 0xf0, 0x11, 0x00


	//----- nvinfo : EIATTR_KPARAM_INFO
	.align		4
.L_12:
        /*0018*/ 	.byte	0x04, 0x17
        /*001a*/ 	.short	(.L_14 - .L_13)
.L_13:
        /*001c*/ 	.word	0x00000000
        /*0020*/ 	.short	0x0001
        /*0022*/ 	.short	0x0008
        /*0024*/ 	.byte	0x00, 0xf4, 0x21, 0x00


	//----- nvinfo : EIATTR_KPARAM_INFO
	.align		4
.L_14:
        /*0028*/ 	.byte	0x04, 0x17
        /*002a*/ 	.short	(.L_16 - .L_15)
.L_15:
        /*002c*/ 	.word	0x00000000
        /*0030*/ 	.short	0x0000
        /*0032*/ 	.short	0x0000
        /*0034*/ 	.byte	0x00, 0xf4, 0x21, 0x00


	//----- nvinfo : EIATTR_SPARSE_MMA_MASK
	.align		4
.L_16:
        /*0038*/ 	.byte	0x03, 0x50
        /*003a*/ 	.short	0x0000


	//----- nvinfo : EIATTR_MAXREG_COUNT
	.align		4
        /*003c*/ 	.byte	0x03, 0x1b
        /*003e*/ 	.short	0x00ff


	//----- nvinfo : EIATTR_COOP_GROUP_MASK_REGIDS
	.align		4
        /*0040*/ 	.byte	0x04, 0x29
        /*0042*/ 	.short	(.L_18 - .L_17)


	//   ....[0]....
.L_17:
        /*0044*/ 	.word	0xffffffff


	//   ....[1]....
        /*0048*/ 	.word	0xffffffff


	//----- nvinfo : EIATTR_COOP_GROUP_INSTR_OFFSETS
	.align		4
.L_18:
        /*004c*/ 	.byte	0x04, 0x28
        /*004e*/ 	.short	(.L_20 - .L_19)


	//   ....[0]....
.L_19:
        /*0050*/ 	.word	0x000000f0


	//   ....[1]....
        /*0054*/ 	.word	0x000001b0


	//----- nvinfo : EIATTR_EXIT_INSTR_OFFSETS
	.align		4
.L_20:
        /*0058*/ 	.byte	0x04, 0x1c
        /*005a*/ 	.short	(.L_22 - .L_21)


	//   ....[0]....
.L_21:
        /*005c*/ 	.word	0x00000220


	//   ....[1]....
        /*0060*/ 	.word	0x00000260


	//----- nvinfo : EIATTR_REQNTID
	.align		4
.L_22:
        /*0064*/ 	.byte	0x04, 0x10
        /*0066*/ 	.short	(.L_24 - .L_23)
.L_23:
        /*0068*/ 	.word	0x00000040
        /*006c*/ 	.word	0x00000001
        /*0070*/ 	.word	0x00000001


	//----- nvinfo : EIATTR_CBANK_PARAM_SIZE
	.align		4
.L_24:
        /*0074*/ 	.byte	0x03, 0x19
        /*0076*/ 	.short	0x0014


	//----- nvinfo : EIATTR_PARAM_CBANK
	.align		4
        /*0078*/ 	.byte	0x04, 0x0a
        /*007a*/ 	.short	(.L_26 - .L_25)
	.align		4
.L_25:
        /*007c*/ 	.word	index@(.nv.constant0.triton_per_fused_any_isnan_0)
        /*0080*/ 	.short	0x0210
        /*0082*/ 	.short	0x0014


	//----- nvinfo : EIATTR_SW_WAR
	.align		4
.L_26:
        /*0084*/ 	.byte	0x04, 0x36
        /*0086*/ 	.short	(.L_28 - .L_27)
.L_27:
        /*0088*/ 	.word	0x00000008
.L_28:


//--------------------- .nv.callgraph             --------------------------
	.section	.nv.callgraph,"",@"SHT_CUDA_CALLGRAPH"
	.align	4
	.sectionentsize	8
	.align		4
        /*0000*/ 	.word	0x00000000
	.align		4
        /*0004*/ 	.word	0xffffffff
	.align		4
        /*0008*/ 	.word	0x00000000
	.align		4
        /*000c*/ 	.word	0xfffffffe
	.align		4
        /*0010*/ 	.word	0x00000000
	.align		4
        /*0014*/ 	.word	0xfffffffd
	.align		4
        /*0018*/ 	.word	0x00000000
	.align		4
        /*001c*/ 	.word	0xfffffffc


//--------------------- .nv.constant4             --------------------------
	.section	.nv.constant4,"a",@progbits
	.align	8
	.align		8
.nv.constant4:
        /*0000*/ 	.dword	_$_str


//--------------------- .text.triton_per_fused_any_isnan_0 --------------------------
	.section	.text.triton_per_fused_any_isnan_0,"ax",@progbits
	.sectionflags	@"SHF_BARRIERS=1"
	.align	128
        .global         triton_per_fused_any_isnan_0
        .type           triton_per_fused_any_isnan_0,@function
        .size           triton_per_fused_any_isnan_0,(.L_x_1 - triton_per_fused_any_isnan_0)
        .other          triton_per_fused_any_isnan_0,@"STO_CUDA_ENTRY STV_DEFAULT"
triton_per_fused_any_isnan_0:
.text.triton_per_fused_any_isnan_0:
[----:B------:R-:W0:Y:S02]  /*0000*/  LDC R1, c[0x0][0x28] ;  /* 0x00000a00ff017b82 */ /* 0x000e240000000800 */
[----:B------:R-:W1:Y:S01]  /*0010*/  S2R R7, SR_TID.X ;  /* 0x0000000000077919 */ /* 0x000e620000002100 */
[----:B------:R-:W2:Y:S01]  /*0020*/  LDC.64 R2, c[0x0][0x210] ;  /* 0x00008400ff027b82 */ /* 0x000ea20000000a00 */
[----:B------:R-:W-:Y:S01]  /*0030*/  ULDC.64 UR6, c[0x0][0x208] ;  /* 0x0000820000067ab9 */ /* 0x000fe20000000a00 */
[----:B-1----:R-:W-:-:S05]  /*0040*/  LOP3.LUT R5, R7, 0x3f, RZ, 0xc0, !PT ;  /* 0x0000003f07057812 */ /* 0x002fca00078ec0ff */
[----:B--2---:R-:W-:-:S06]  /*0050*/  IMAD.WIDE.U32 R2, R5, 0x4, R2 ;  /* 0x0000000405027825 */ /* 0x004fcc00078e0002 */
[----:B------:R-:W2:Y:S01]  /*0060*/  LDG.E R2, desc[UR6][R2.64] ;  /* 0x0000000602027981 */ /* 0x000ea2000c1e1900 */
[----:B------:R-:W1:Y:S01]  /*0070*/  S2UR UR5, SR_CgaCtaId ;  /* 0x00000000000579c3 */ /* 0x000e620000008800 */
[----:B------:R-:W-:Y:S02]  /*0080*/  SHF.R.U32.HI R8, RZ, 0x5, R7 ;  /* 0x00000005ff087819 */ /* 0x000fe40000011607 */
[----:B------:R-:W-:Y:S02]  /*0090*/  ISETP.GE.AND P1, PT, R7, 0x2, PT ;  /* 0x000000020700780c */ /* 0x000fe40003f26270 */
[----:B------:R-:W-:Y:S02]  /*00a0*/  ISETP.NE.AND P2, PT, R5, RZ, PT ;  /* 0x000000ff0500720c */ /* 0x000fe40003f45270 */
[----:B--2---:R-:W-:Y:S02]  /*00b0*/  FSETP.NAN.FTZ.AND P0, PT, |R2|, |R2|, PT ;  /* 0x400000020200720b */ /* 0x004fe40003f18200 */
[----:B------:R-:W-:-:S02]  /*00c0*/  SGXT.U32 R2, R8, 0x1 ;  /* 0x000000010802781a */ /* 0x000fc40000000000 */
[----:B------:R-:W-:Y:S02]  /*00d0*/  SEL R0, RZ, 0x1, !P0 ;  /* 0x00000001ff007807 */ /* 0x000fe40004000000 */
[----:B------:R-:W-:Y:S02]  /*00e0*/  LOP3.LUT P0, RZ, R7, 0x1f, RZ, 0xc0, !PT ;  /* 0x0000001f07ff7812 */ /* 0x000fe4000780c0ff */
[----:B------:R-:W2:Y:S02]  /*00f0*/  REDUX.OR UR4, R0 ;  /* 0x00000000000473c4 */ /* 0x000ea40000004000 */
[----:B--2---:R-:W-:Y:S01]  /*0100*/  IMAD.U32 R4, RZ, RZ, UR4 ;  /* 0x00000004ff047e24 */ /* 0x004fe2000f8e00ff */
[----:B------:R-:W-:Y:S02]  /*0110*/  UMOV UR4, 0x400 ;  /* 0x0000040000047882 */ /* 0x000fe40000000000 */
[----:B-1----:R-:W-:Y:S02]  /*0120*/  UPRMT UR4, UR5, 0x654, UR4 ;  /* 0x0000065405047896 */ /* 0x002fe40008000004 */
[----:B------:R-:W-:-:S02]  /*0130*/  LOP3.LUT R3, R4, 0x1, RZ, 0xc0, !PT ;  /* 0x0000000104037812 */ /* 0x000fc400078ec0ff */
[----:B------:R-:W-:-:S05]  /*0140*/  LOP3.LUT R4, R7, 0x1, RZ, 0xc0, !PT ;  /* 0x0000000107047812 */ /* 0x000fca00078ec0ff */
[----:B------:R-:W-:Y:S01]  /*0150*/  @!P0 STS.U8 [R2+UR4], R3 ;  /* 0x0000000302008988 */ /* 0x000fe20008000004 */
[----:B------:R-:W-:Y:S01]  /*0160*/  BAR.SYNC.DEFER_BLOCKING 0x0 ;  /* 0x0000000000007b1d */ /* 0x000fe20000010000 */
[----:B------:R-:W-:-:S04]  /*0170*/  ISETP.NE.U32.AND P0, PT, R4, 0x1, PT ;  /* 0x000000010400780c */ /* 0x000fc80003f05070 */
[----:B------:R-:W-:Y:S01]  /*0180*/  ISETP.LT.AND P0, PT, R7, 0x2, P0 ;  /* 0x000000020700780c */ /* 0x000fe20000701270 */
[----:B------:R-:W1:Y:S02]  /*0190*/  @!P1 LDS.U8 R6, [R7+UR4] ;  /* 0x0000000407069984 */ /* 0x000e640008000000 */
[----:B-1----:R-:W-:-:S05]  /*01a0*/  LOP3.LUT R6, R6, 0x1, RZ, 0xc0, !PT ;  /* 0x0000000106067812 */ /* 0x002fca00078ec0ff */
[----:B------:R-:W1:Y:S02]  /*01b0*/  SHFL.BFLY PT, R0, R6, 0x1, 0x1f ;  /* 0x0c201f0006007f89 */ /* 0x000e6400000e0000 */
[----:B-1----:R-:W-:-:S04]  /*01c0*/  LOP3.LUT R0, R0, 0x1, RZ, 0xc0, !PT ;  /* 0x0000000100007812 */ /* 0x002fc800078ec0ff */
[----:B------:R-:W-:-:S04]  /*01d0*/  ISETP.NE.U32.AND P1, PT, R0, 0x1, PT ;  /* 0x000000010000780c */ /* 0x000fc80003f25070 */
[----:B------:R-:W-:-:S04]  /*01e0*/  ISETP.EQ.U32.OR P1, PT, R6, 0x1, !P1 ;  /* 0x000000010600780c */ /* 0x000fc80004f22470 */
[----:B------:R-:W-:-:S05]  /*01f0*/  SEL R0, RZ, 0x1, !P1 ;  /* 0x00000001ff007807 */ /* 0x000fca0004800000 */
[----:B------:R1:W-:Y:S01]  /*0200*/  @P0 STS.U8 [R7+UR4], R0 ;  /* 0x0000000007000988 */ /* 0x0003e20008000004 */
[----:B------:R-:W-:Y:S06]  /*0210*/  BAR.SYNC.DEFER_BLOCKING 0x0 ;  /* 0x0000000000007b1d */ /* 0x000fec0000010000 */
[----:B-1----:R-:W-:Y:S05]  /*0220*/  @P2 EXIT ;  /* 0x000000000000294d */ /* 0x002fea0003800000 */
[----:B------:R-:W0:Y:S01]  /*0230*/  LDS.U8 R5, [UR4] ;  /* 0x00000004ff057984 */ /* 0x000e220008000000 */
[----:B------:R-:W0:Y:S03]  /*0240*/  LDC.64 R2, c[0x0][0x218] ;  /* 0x00008600ff027b82 */ /* 0x000e260000000a00 */
[----:B0-----:R-:W-:Y:S01]  /*0250*/  STG.E.U8 desc[UR6][R2.64], R5 ;  /* 0x0000000502007986 */ /* 0x001fe2000c101106 */
[----:B------:R-:W-:Y:S05]  /*0260*/  EXIT ;  /* 0x000000000000794d */ /* 0x000fea0003800000 */
.L_x_0:
[----:B------:R-:W-:-:S00]  /*0270*/  BRA `(.L_x_0) ;  /* 0xfffffffc00fc7947 */ /* 0x000fc0000383ffff */
[----:B------:R-:W-:-:S00]  /*0280*/  NOP ;  /* 0x0000000000007918 */ /* 0x000fc00000000000 */
[----:B------:R-:W-:-:S00]  /*0290*/  NOP ;  /* 0x0000000000007918 */ /* 0x000fc00000000000 */
[----:B------:R-:W-:-:S00]  /*02a0*/  NOP ;  /* 0x0000000000007918 */ /* 0x000fc00000000000 */
[----:B------:R-:W-:-:S00]  /*02b0*/  NOP ;  /* 0x0000000000007918 */ /* 0x000fc00000000000 */
[----:B------:R-:W-:-:S00]  /*02c0*/  NOP ;  /* 0x0000000000007918 */ /* 0x000fc00000000000 */
[----:B------:R-:W-:-:S00]  /*02d0*/  NOP ;  /* 0x0000000000007918 */ /* 0x000fc00000000000 */
[----:B------:R-:W-:-:S00]  /*02e0*/  NOP ;  /* 0x0000000000007918 */ /* 0x000fc00000000000 */
[----:B------:R-:W-:-:S00]  /*02f0*/  NOP ;  /* 0x0000000000007918 */ /* 0x000fc00000000000 */
.L_x_1:


//--------------------- .nv.global.init           --------------------------
	.section	.nv.global.init,"aw",@progbits
.nv.global.init:
	.type		_$_str,@object
	.size		_$_str,(.L_0 - _$_str)
_$_str:
        /*0000*/ 	.byte	0x5f, 0x5f, 0x43, 0x55, 0x44, 0x41, 0x5f, 0x46, 0x54, 0x5a, 0x00
.L_0:


//--------------------- .nv.shared.triton_per_fused_any_isnan_0 --------------------------
	.section	.nv.shared.triton_per_fused_any_isnan_0,"aw",@nobits
	.sectionflags	@""
	.align	16
	.zero		1024


//--------------------- .nv.constant0.triton_per_fused_any_isnan_0 --------------------------
	.section	.nv.constant0.triton_per_fused_any_isnan_0,"a",@progbits
	.sectionflags	@""
	.align	4
.nv.constant0.triton_per_fused_any_isnan_0:
	.zero		548
